//
// Generated by NVIDIA NVVM Compiler
//
// Compiler Build ID: CL-36424714
// Cuda compilation tools, release 13.0, V13.0.88
// Based on NVVM 20.0.0
//

.version 9.0
.target sm_100
.address_size 64

	// .globl	_Z29pairwiseProductWithWindow_optPfS_S_ii
// _ZZ29pairwiseProductWithWindow_optPfS_S_iiE8shared_A has been demoted
// _ZZ29pairwiseProductWithWindow_optPfS_S_iiE8shared_B has been demoted

.visible .entry _Z29pairwiseProductWithWindow_optPfS_S_ii(
	.param .u64 .ptr .align 1 _Z29pairwiseProductWithWindow_optPfS_S_ii_param_0,
	.param .u64 .ptr .align 1 _Z29pairwiseProductWithWindow_optPfS_S_ii_param_1,
	.param .u64 .ptr .align 1 _Z29pairwiseProductWithWindow_optPfS_S_ii_param_2,
	.param .u32 _Z29pairwiseProductWithWindow_optPfS_S_ii_param_3,
	.param .u32 _Z29pairwiseProductWithWindow_optPfS_S_ii_param_4
)
{
	.reg .pred 	%p<23>;
	.reg .b32 	%r<61>;
	.reg .b32 	%f<43>;
	.reg .b64 	%rd<20>;
	// demoted variable
	.shared .align 4 .b8 _ZZ29pairwiseProductWithWindow_optPfS_S_iiE8shared_A[1024];
	// demoted variable
	.shared .align 4 .b8 _ZZ29pairwiseProductWithWindow_optPfS_S_iiE8shared_B[10240];
	ld.param.u64 	%rd4, [_Z29pairwiseProductWithWindow_optPfS_S_ii_param_0];
	ld.param.u64 	%rd5, [_Z29pairwiseProductWithWindow_optPfS_S_ii_param_1];
	ld.param.u64 	%rd6, [_Z29pairwiseProductWithWindow_optPfS_S_ii_param_2];
	ld.param.u32 	%r22, [_Z29pairwiseProductWithWindow_optPfS_S_ii_param_3];
	ld.param.u32 	%r23, [_Z29pairwiseProductWithWindow_optPfS_S_ii_param_4];
	cvta.to.global.u64 	%rd1, %rd6;
	mov.u32 	%r24, %ctaid.x;
	mov.u32 	%r25, %ntid.x;
	mov.u32 	%r1, %tid.x;
	mad.lo.s32 	%r2, %r24, %r25, %r1;
	setp.ge.s32 	%p1, %r2, %r22;
	shl.b32 	%r26, %r1, 2;
	mov.u32 	%r27, _ZZ29pairwiseProductWithWindow_optPfS_S_iiE8shared_A;
	add.s32 	%r3, %r27, %r26;
	@%p1 bra 	$L__BB0_2;
	cvta.to.global.u64 	%rd7, %rd4;
	mul.wide.s32 	%rd8, %r2, 4;
	add.s64 	%rd9, %rd7, %rd8;
	ld.global.f32 	%f2, [%rd9];
	st.shared.f32 	[%r3], %f2;
$L__BB0_2:
	mul.lo.s32 	%r4, %r1, 10;
	setp.ge.s32 	%p2, %r4, %r23;
	cvta.to.global.u64 	%rd10, %rd5;
	mul.wide.u32 	%rd11, %r4, 4;
	add.s64 	%rd2, %rd10, %rd11;
	shl.b32 	%r28, %r4, 2;
	mov.u32 	%r29, _ZZ29pairwiseProductWithWindow_optPfS_S_iiE8shared_B;
	add.s32 	%r5, %r29, %r28;
	@%p2 bra 	$L__BB0_4;
	ld.global.f32 	%f3, [%rd2];
	st.shared.f32 	[%r5], %f3;
$L__BB0_4:
	add.s32 	%r30, %r4, 1;
	setp.ge.s32 	%p3, %r30, %r23;
	@%p3 bra 	$L__BB0_6;
	ld.global.f32 	%f4, [%rd2+4];
	st.shared.f32 	[%r5+4], %f4;
$L__BB0_6:
	add.s32 	%r31, %r4, 2;
	setp.ge.s32 	%p4, %r31, %r23;
	@%p4 bra 	$L__BB0_8;
	ld.global.f32 	%f5, [%rd2+8];
	st.shared.f32 	[%r5+8], %f5;
$L__BB0_8:
	add.s32 	%r32, %r4, 3;
	setp.ge.s32 	%p5, %r32, %r23;
	@%p5 bra 	$L__BB0_10;
	ld.global.f32 	%f6, [%rd2+12];
	st.shared.f32 	[%r5+12], %f6;
$L__BB0_10:
	add.s32 	%r33, %r4, 4;
	setp.ge.s32 	%p6, %r33, %r23;
	@%p6 bra 	$L__BB0_12;
	ld.global.f32 	%f7, [%rd2+16];
	st.shared.f32 	[%r5+16], %f7;
$L__BB0_12:
	add.s32 	%r34, %r4, 5;
	setp.ge.s32 	%p7, %r34, %r23;
	@%p7 bra 	$L__BB0_14;
	ld.global.f32 	%f8, [%rd2+20];
	st.shared.f32 	[%r5+20], %f8;
$L__BB0_14:
	add.s32 	%r35, %r4, 6;
	setp.ge.s32 	%p8, %r35, %r23;
	@%p8 bra 	$L__BB0_16;
	ld.global.f32 	%f9, [%rd2+24];
	st.shared.f32 	[%r5+24], %f9;
$L__BB0_16:
	add.s32 	%r36, %r4, 7;
	setp.ge.s32 	%p9, %r36, %r23;
	@%p9 bra 	$L__BB0_18;
	ld.global.f32 	%f10, [%rd2+28];
	st.shared.f32 	[%r5+28], %f10;
$L__BB0_18:
	add.s32 	%r37, %r4, 8;
	setp.ge.s32 	%p10, %r37, %r23;
	@%p10 bra 	$L__BB0_20;
	ld.global.f32 	%f11, [%rd2+32];
	st.shared.f32 	[%r5+32], %f11;
$L__BB0_20:
	add.s32 	%r38, %r4, 9;
	setp.ge.s32 	%p11, %r38, %r23;
	@%p11 bra 	$L__BB0_22;
	ld.global.f32 	%f12, [%rd2+36];
	st.shared.f32 	[%r5+36], %f12;
$L__BB0_22:
	setp.ge.s32 	%p12, %r2, %r22;
	bar.sync 	0;
	setp.lt.s32 	%p13, %r23, 1;
	or.pred  	%p14, %p12, %p13;
	@%p14 bra 	$L__BB0_34;
	ld.shared.f32 	%f1, [%r3];
	mul.lo.s32 	%r6, %r23, %r2;
	and.b32  	%r7, %r23, 7;
	setp.lt.u32 	%p15, %r23, 8;
	mov.b32 	%r59, 0;
	@%p15 bra 	$L__BB0_26;
	and.b32  	%r59, %r23, 2147483640;
	neg.s32 	%r57, %r59;
	add.s32 	%r56, %r29, 16;
	add.s64 	%rd3, %rd1, 16;
	mov.u32 	%r55, %r6;
$L__BB0_25:
	.pragma "nounroll";
	mul.wide.s32 	%rd12, %r55, 4;
	add.s64 	%rd13, %rd3, %rd12;
	ld.shared.f32 	%f13, [%r56+-16];
	mul.f32 	%f14, %f1, %f13;
	st.global.f32 	[%rd13+-16], %f14;
	ld.shared.f32 	%f15, [%r56+-12];
	mul.f32 	%f16, %f1, %f15;
	st.global.f32 	[%rd13+-12], %f16;
	ld.shared.f32 	%f17, [%r56+-8];
	mul.f32 	%f18, %f1, %f17;
	st.global.f32 	[%rd13+-8], %f18;
	ld.shared.f32 	%f19, [%r56+-4];
	mul.f32 	%f20, %f1, %f19;
	st.global.f32 	[%rd13+-4], %f20;
	ld.shared.f32 	%f21, [%r56];
	mul.f32 	%f22, %f1, %f21;
	st.global.f32 	[%rd13], %f22;
	ld.shared.f32 	%f23, [%r56+4];
	mul.f32 	%f24, %f1, %f23;
	st.global.f32 	[%rd13+4], %f24;
	ld.shared.f32 	%f25, [%r56+8];
	mul.f32 	%f26, %f1, %f25;
	st.global.f32 	[%rd13+8], %f26;
	ld.shared.f32 	%f27, [%r56+12];
	mul.f32 	%f28, %f1, %f27;
	st.global.f32 	[%rd13+12], %f28;
	add.s32 	%r57, %r57, 8;
	add.s32 	%r56, %r56, 32;
	add.s32 	%r55, %r55, 8;
	setp.ne.s32 	%p16, %r57, 0;
	@%p16 bra 	$L__BB0_25;
$L__BB0_26:
	setp.eq.s32 	%p17, %r7, 0;
	@%p17 bra 	$L__BB0_34;
	and.b32  	%r17, %r23, 3;
	setp.lt.u32 	%p18, %r7, 4;
	@%p18 bra 	$L__BB0_29;
	shl.b32 	%r42, %r59, 2;
	add.s32 	%r44, %r29, %r42;
	ld.shared.f32 	%f29, [%r44];
	mul.f32 	%f30, %f1, %f29;
	add.s32 	%r45, %r59, %r6;
	mul.wide.s32 	%rd14, %r45, 4;
	add.s64 	%rd15, %rd1, %rd14;
	st.global.f32 	[%rd15], %f30;
	ld.shared.f32 	%f31, [%r44+4];
	mul.f32 	%f32, %f1, %f31;
	st.global.f32 	[%rd15+4], %f32;
	ld.shared.f32 	%f33, [%r44+8];
	mul.f32 	%f34, %f1, %f33;
	st.global.f32 	[%rd15+8], %f34;
	ld.shared.f32 	%f35, [%r44+12];
	mul.f32 	%f36, %f1, %f35;
	st.global.f32 	[%rd15+12], %f36;
	add.s32 	%r59, %r59, 4;
$L__BB0_29:
	setp.eq.s32 	%p19, %r17, 0;
	@%p19 bra 	$L__BB0_34;
	setp.eq.s32 	%p20, %r17, 1;
	@%p20 bra 	$L__BB0_32;
	shl.b32 	%r46, %r59, 2;
	add.s32 	%r48, %r29, %r46;
	ld.shared.f32 	%f37, [%r48];
	mul.f32 	%f38, %f1, %f37;
	add.s32 	%r49, %r59, %r6;
	mul.wide.s32 	%rd16, %r49, 4;
	add.s64 	%rd17, %rd1, %rd16;
	st.global.f32 	[%rd17], %f38;
	ld.shared.f32 	%f39, [%r48+4];
	mul.f32 	%f40, %f1, %f39;
	st.global.f32 	[%rd17+4], %f40;
	add.s32 	%r59, %r59, 2;
$L__BB0_32:
	and.b32  	%r50, %r23, 1;
	setp.eq.b32 	%p21, %r50, 1;
	not.pred 	%p22, %p21;
	@%p22 bra 	$L__BB0_34;
	shl.b32 	%r51, %r59, 2;
	add.s32 	%r53, %r29, %r51;
	ld.shared.f32 	%f41, [%r53];
	mul.f32 	%f42, %f1, %f41;
	add.s32 	%r54, %r59, %r6;
	mul.wide.s32 	%rd18, %r54, 4;
	add.s64 	%rd19, %rd1, %rd18;
	st.global.f32 	[%rd19], %f42;
$L__BB0_34:
	ret;

}


// ===== COMPILED SASS (sm_100) =====

	.target	sm_100

	.elftype	@"ET_EXEC"


//--------------------- .note.nv.tkinfo           --------------------------
	.section	.note.nv.tkinfo,"",@"SHT_NOTE"
	.sectionflags	@"SHF_NOTE_NV_TKINFO"
	.tkinfo
        /*0018*/ 	.word	0x00000002
        /*0030*/ 	.string	""
        /*0030*/ 	.string	"ptxas"
        /*0030*/ 	.string	"Cuda compilation tools, release 13.0, V13.0.88"
        /*0030*/ 	.string	"Build cuda_13.0.r13.0/compiler.36424714_0"
        /*0030*/ 	.string	"-arch sm_100 -m 64 "



//--------------------- .note.nv.cuinfo           --------------------------
	.section	.note.nv.cuinfo,"",@"SHT_NOTE"
	.sectionflags	@"SHF_NOTE_NV_CUINFO"
        /*0018*/ 	.short	0x0002
        /*001a*/ 	.short	0x0064
        /*001c*/ 	.short	0x0082
	.zero		2


//--------------------- .nv.info                  --------------------------
	.section	.nv.info,"",@"SHT_CUDA_INFO"
	.align	4


	//----- nvinfo : EIATTR_REGCOUNT
	.align		4
        /*0000*/ 	.byte	0x04, 0x2f
        /*0002*/ 	.short	(.L_1 - .L_0)
	.align		4
.L_0:
        /*0004*/ 	.word	index@(_Z29pairwiseProductWithWindow_optPfS_S_ii)
        /*0008*/ 	.word	0x0000001e


	//----- nvinfo : EIATTR_FRAME_SIZE
	.align		4
.L_1:
        /*000c*/ 	.byte	0x04, 0x11
        /*000e*/ 	.short	(.L_3 - .L_2)
	.align		4
.L_2:
        /*0010*/ 	.word	index@(_Z29pairwiseProductWithWindow_optPfS_S_ii)
        /*0014*/ 	.word	0x00000000


	//----- nvinfo : EIATTR_MIN_STACK_SIZE
	.align		4
.L_3:
        /*0018*/ 	.byte	0x04, 0x12
        /*001a*/ 	.short	(.L_5 - .L_4)
	.align		4
.L_4:
        /*001c*/ 	.word	index@(_Z29pairwiseProductWithWindow_optPfS_S_ii)
        /*0020*/ 	.word	0x00000000
.L_5:


//--------------------- .nv.compat                --------------------------
	.section	.nv.compat,"",@"SHT_CUDA_COMPAT_INFO"
	.align	4
        /*0000*/ 	.byte	0x02, 0x09, 0x00, 0x00, 0x02, 0x02, 0x01, 0x00, 0x02, 0x05, 0x05, 0x00, 0x03, 0x07, 0x01, 0x01
        /*0010*/ 	.byte	0x02, 0x03, 0x00, 0x00, 0x02, 0x06, 0x01, 0x00, 0x04, 0x0b, 0x08, 0x00, 0x09, 0x00, 0x00, 0x00
        /*0020*/ 	.byte	0x00, 0x00, 0x00, 0x00


//--------------------- .nv.info._Z29pairwiseProductWithWindow_optPfS_S_ii --------------------------
	.section	.nv.info._Z29pairwiseProductWithWindow_optPfS_S_ii,"",@"SHT_CUDA_INFO"
	.sectionflags	@""
	.align	4


	//----- nvinfo : EIATTR_CUDA_API_VERSION
	.align		4
        /*0000*/ 	.byte	0x04, 0x37
        /*0002*/ 	.short	(.L_7 - .L_6)
.L_6:
        /*0004*/ 	.word	0x00000082


	//----- nvinfo : EIATTR_KPARAM_INFO
	.align		4
.L_7:
        /*0008*/ 	.byte	0x04, 0x17
        /*000a*/ 	.short	(.L_9 - .L_8)
.L_8:
        /*000c*/ 	.word	0x00000000
        /*0010*/ 	.short	0x0004
        /*0012*/ 	.short	0x001c
        /*0014*/ 	.byte	0x00, 0xf0, 0x11, 0x00


	//----- nvinfo : EIATTR_KPARAM_INFO
	.align		4
.L_9:
        /*0018*/ 	.byte	0x04, 0x17
        /*001a*/ 	.short	(.L_11 - .L_10)
.L_10:
        /*001c*/ 	.word	0x00000000
        /*0020*/ 	.short	0x0003
        /*0022*/ 	.short	0x0018
        /*0024*/ 	.byte	0x00, 0xf0, 0x11, 0x00


	//----- nvinfo : EIATTR_KPARAM_INFO
	.align		4
.L_11:
        /*0028*/ 	.byte	0x04, 0x17
        /*002a*/ 	.short	(.L_13 - .L_12)
.L_12:
        /*002c*/ 	.word	0x00000000
        /*0030*/ 	.short	0x0002
        /*0032*/ 	.short	0x0010
        /*0034*/ 	.byte	0x00, 0xf5, 0x21, 0x00


	//----- nvinfo : EIATTR_KPARAM_INFO
	.align		4
.L_13:
        /*0038*/ 	.byte	0x04, 0x17
        /*003a*/ 	.short	(.L_15 - .L_14)
.L_14:
        /*003c*/ 	.word	0x00000000
        /*0040*/ 	.short	0x0001
        /*0042*/ 	.short	0x0008
        /*0044*/ 	.byte	0x00, 0xf5, 0x21, 0x00


	//----- nvinfo : EIATTR_KPARAM_INFO
	.align		4
.L_15:
        /*0048*/ 	.byte	0x04, 0x17
        /*004a*/ 	.short	(.L_17 - .L_16)
.L_16:
        /*004c*/ 	.word	0x00000000
        /*0050*/ 	.short	0x0000
        /*0052*/ 	.short	0x0000
        /*0054*/ 	.byte	0x00, 0xf5, 0x21, 0x00


	//----- nvinfo : EIATTR_SPARSE_MMA_MASK
	.align		4
.L_17:
        /*0058*/ 	.byte	0x03, 0x50
        /*005a*/ 	.short	0x0000


	//----- nvinfo : EIATTR_MAXREG_COUNT
	.align		4
        /*005c*/ 	.byte	0x03, 0x1b
        /*005e*/ 	.short	0x00ff


	//----- nvinfo : EIATTR_NUM_BARRIERS
	.align		4
        /*0060*/ 	.byte	0x02, 0x4c
        /*0062*/ 	.byte	0x01
	.zero		1


	//----- nvinfo : EIATTR_MERCURY_ISA_VERSION
	.align		4
        /*0064*/ 	.byte	0x03, 0x5f
        /*0066*/ 	.short	0x0101


	//----- nvinfo : EIATTR_VRC_CTA_INIT_COUNT
	.align		4
        /*0068*/ 	.byte	0x02, 0x4a
	.zero		1
	.zero		1


	//----- nvinfo : EIATTR_EXIT_INSTR_OFFSETS
	.align		4
        /*006c*/ 	.byte	0x04, 0x1c
        /*006e*/ 	.short	(.L_19 - .L_18)


	//   ....[0]....
.L_18:
        /*0070*/ 	.word	0x00000410


	//   ....[1]....
        /*0074*/ 	.word	0x000006a0


	//   ....[2]....
        /*0078*/ 	.word	0x000007e0


	//   ....[3]....
        /*007c*/ 	.word	0x000008d0


	//   ....[4]....
        /*0080*/ 	.word	0x00000950


	//----- nvinfo : EIATTR_CBANK_PARAM_SIZE
	.align		4
.L_19:
        /*0084*/ 	.byte	0x03, 0x19
        /*0086*/ 	.short	0x0020


	//----- nvinfo : EIATTR_PARAM_CBANK
	.align		4
        /*0088*/ 	.byte	0x04, 0x0a
        /*008a*/ 	.short	(.L_21 - .L_20)
	.align		4
.L_20:
        /*008c*/ 	.word	index@(.nv.constant0._Z29pairwiseProductWithWindow_optPfS_S_ii)
        /*0090*/ 	.short	0x0380
        /*0092*/ 	.short	0x0020


	//----- nvinfo : EIATTR_SW_WAR
	.align		4
.L_21:
        /*0094*/ 	.byte	0x04, 0x36
        /*0096*/ 	.short	(.L_23 - .L_22)
.L_22:
        /*0098*/ 	.word	0x00000008
.L_23:


//--------------------- .nv.callgraph             --------------------------
	.section	.nv.callgraph,"",@"SHT_CUDA_CALLGRAPH"
	.align	4
	.sectionentsize	8
	.align		4
        /*0000*/ 	.word	0x00000000
	.align		4
        /*0004*/ 	.word	0xffffffff
	.align		4
        /*0008*/ 	.word	0x00000000
	.align		4
        /*000c*/ 	.word	0xfffffffe
	.align		4
        /*0010*/ 	.word	0x00000000
	.align		4
        /*0014*/ 	.word	0xfffffffd
	.align		4
        /*0018*/ 	.word	0x00000000
	.align		4
        /*001c*/ 	.word	0xfffffffc


//--------------------- .text._Z29pairwiseProductWithWindow_optPfS_S_ii --------------------------
	.section	.text._Z29pairwiseProductWithWindow_optPfS_S_ii,"ax",@progbits
	.align	128
        .global         _Z29pairwiseProductWithWindow_optPfS_S_ii
        .type           _Z29pairwiseProductWithWindow_optPfS_S_ii,@function
        .size           _Z29pairwiseProductWithWindow_optPfS_S_ii,(.L_x_5 - _Z29pairwiseProductWithWindow_optPfS_S_ii)
        .other          _Z29pairwiseProductWithWindow_optPfS_S_ii,@"STO_CUDA_ENTRY STV_DEFAULT"
_Z29pairwiseProductWithWindow_optPfS_S_ii:
.text._Z29pairwiseProductWithWindow_optPfS_S_ii:
[----:B------:R-:W-:Y:S01]  /*0000*/  LDC R1, c[0x0][0x37c] ;  /* 0x0000df00ff017b82 */ /* 0x000fe20000000800 */
[----:B------:R-:W0:Y:S07]  /*0010*/  S2R R23, SR_TID.X ;  /* 0x0000000000177919 */ /* 0x000e2e0000002100 */
[----:B------:R-:W1:Y:S01]  /*0020*/  S2UR UR4, SR_CTAID.X ;  /* 0x00000000000479c3 */ /* 0x000e620000002500 */
[----:B------:R-:W2:Y:S01]  /*0030*/  LDCU UR5, c[0x0][0x398] ;  /* 0x00007300ff0577ac */ /* 0x000ea20008000800 */
[----:B------:R-:W3:Y:S06]  /*0040*/  LDCU.64 UR6, c[0x0][0x358] ;  /* 0x00006b00ff0677ac */ /* 0x000eec0008000a00 */
[----:B------:R-:W1:Y:S08]  /*0050*/  LDC R7, c[0x0][0x360] ;  /* 0x0000d800ff077b82 */ /* 0x000e700000000800 */
[----:B------:R-:W4:Y:S08]  /*0060*/  LDC R0, c[0x0][0x39c] ;  /* 0x0000e700ff007b82 */ /* 0x000f300000000800 */
[----:B------:R-:W5:Y:S01]  /*0070*/  LDC.64 R4, c[0x0][0x388] ;  /* 0x0000e200ff047b82 */ /* 0x000f620000000a00 */
[----:B0-----:R-:W-:-:S02]  /*0080*/  IMAD R3, R23, 0xa, RZ ;  /* 0x0000000a17037824 */ /* 0x001fc400078e02ff */
[----:B-1----:R-:W-:Y:S02]  /*0090*/  IMAD R7, R7, UR4, R23 ;  /* 0x0000000407077c24 */ /* 0x002fe4000f8e0217 */
[C---:B------:R-:W-:Y:S02]  /*00a0*/  VIADD R11, R3.reuse, 0x1 ;  /* 0x00000001030b7836 */ /* 0x040fe40000000000 */
[----:B------:R-:W-:Y:S01]  /*00b0*/  VIADD R13, R3, 0x2 ;  /* 0x00000002030d7836 */ /* 0x000fe20000000000 */
[----:B--2---:R-:W-:Y:S02]  /*00c0*/  ISETP.GE.AND P0, PT, R7, UR5, PT ;  /* 0x0000000507007c0c */ /* 0x004fe4000bf06270 */
[----:B----4-:R-:W-:-:S11]  /*00d0*/  ISETP.GE.AND P4, PT, R3, R0, PT ;  /* 0x000000000300720c */ /* 0x010fd60003f86270 */
[----:B------:R-:W0:Y:S01]  /*00e0*/  @!P0 LDC.64 R8, c[0x0][0x380] ;  /* 0x0000e000ff088b82 */ /* 0x000e220000000a00 */
[-C--:B------:R-:W-:Y:S02]  /*00f0*/  ISETP.GE.AND P3, PT, R11, R0.reuse, PT ;  /* 0x000000000b00720c */ /* 0x080fe40003f66270 */
[----:B------:R-:W-:Y:S01]  /*0100*/  ISETP.GE.AND P2, PT, R13, R0, PT ;  /* 0x000000000d00720c */ /* 0x000fe20003f46270 */
[----:B-----5:R-:W-:-:S05]  /*0110*/  IMAD.WIDE.U32 R4, R3, 0x4, R4 ;  /* 0x0000000403047825 */ /* 0x020fca00078e0004 */
[----:B---3--:R-:W2:Y:S05]  /*0120*/  @!P4 LDG.E R11, desc[UR6][R4.64] ;  /* 0x00000006040bc981 */ /* 0x008eaa000c1e1900 */
[----:B------:R-:W3:Y:S04]  /*0130*/  @!P3 LDG.E R13, desc[UR6][R4.64+0x4] ;  /* 0x00000406040db981 */ /* 0x000ee8000c1e1900 */
[----:B------:R-:W4:Y:S01]  /*0140*/  @!P2 LDG.E R15, desc[UR6][R4.64+0x8] ;  /* 0x00000806040fa981 */ /* 0x000f22000c1e1900 */
[----:B0-----:R-:W-:-:S06]  /*0150*/  @!P0 IMAD.WIDE R8, R7, 0x4, R8 ;  /* 0x0000000407088825 */ /* 0x001fcc00078e0208 */
[----:B------:R0:W5:Y:S01]  /*0160*/  @!P0 LDG.E R9, desc[UR6][R8.64] ;  /* 0x0000000608098981 */ /* 0x000162000c1e1900 */
[----:B------:R-:W1:Y:S01]  /*0170*/  S2R R19, SR_CgaCtaId ;  /* 0x0000000000137919 */ /* 0x000e620000008800 */
[----:B------:R-:W-:Y:S02]  /*0180*/  MOV R2, 0x400 ;  /* 0x0000040000027802 */ /* 0x000fe40000000f00 */
[C---:B------:R-:W-:Y:S01]  /*0190*/  IADD3 R17, PT, PT, R3.reuse, 0x3, RZ ;  /* 0x0000000303117810 */ /* 0x040fe20007ffe0ff */
[----:B------:R-:W-:-:S05]  /*01a0*/  VIADD R21, R3, 0x6 ;  /* 0x0000000603157836 */ /* 0x000fca0000000000 */
[----:B------:R-:W-:Y:S02]  /*01b0*/  ISETP.GE.AND P5, PT, R21, R0, PT ;  /* 0x000000001500720c */ /* 0x000fe40003fa6270 */
[----:B-1----:R-:W-:Y:S02]  /*01c0*/  LEA R6, R19, R2, 0x18 ;  /* 0x0000000213067211 */ /* 0x002fe400078ec0ff */
[----:B------:R-:W-:-:S03]  /*01d0*/  IADD3 R2, PT, PT, R2, 0x400, RZ ;  /* 0x0000040002027810 */ /* 0x000fc60007ffe0ff */
[----:B------:R-:W-:Y:S01]  /*01e0*/  IMAD R6, R23, 0x4, R6 ;  /* 0x0000000417067824 */ /* 0x000fe200078e0206 */
[----:B------:R-:W-:Y:S02]  /*01f0*/  LEA R2, R19, R2, 0x18 ;  /* 0x0000000213027211 */ /* 0x000fe400078ec0ff */
[----:B------:R-:W-:-:S03]  /*0200*/  IADD3 R19, PT, PT, R3, 0x5, RZ ;  /* 0x0000000503137810 */ /* 0x000fc60007ffe0ff */
[----:B0-----:R-:W-:Y:S01]  /*0210*/  IMAD R8, R23, 0x28, R2 ;  /* 0x0000002817087824 */ /* 0x001fe200078e0202 */
[-C--:B------:R-:W-:Y:S01]  /*0220*/  ISETP.GE.AND P6, PT, R19, R0.reuse, PT ;  /* 0x000000001300720c */ /* 0x080fe20003fc6270 */
[----:B-----5:R0:W-:Y:S01]  /*0230*/  @!P0 STS [R6], R9 ;  /* 0x0000000906008388 */ /* 0x0201e20000000800 */
[----:B------:R-:W-:Y:S01]  /*0240*/  ISETP.GE.AND P0, PT, R17, R0, PT ;  /* 0x000000001100720c */ /* 0x000fe20003f06270 */
[----:B------:R-:W-:-:S05]  /*0250*/  VIADD R17, R3, 0x4 ;  /* 0x0000000403117836 */ /* 0x000fca0000000000 */
[-C--:B------:R-:W-:Y:S02]  /*0260*/  ISETP.GE.AND P1, PT, R17, R0.reuse, PT ;  /* 0x000000001100720c */ /* 0x080fe40003f26270 */
[C---:B------:R-:W-:Y:S01]  /*0270*/  IADD3 R17, PT, PT, R3.reuse, 0x7, RZ ;  /* 0x0000000703117810 */ /* 0x040fe20007ffe0ff */
[C---:B0-----:R-:W-:Y:S01]  /*0280*/  VIADD R9, R3.reuse, 0x8 ;  /* 0x0000000803097836 */ /* 0x041fe20000000000 */
[----:B------:R-:W-:Y:S01]  /*0290*/  IADD3 R3, PT, PT, R3, 0x9, RZ ;  /* 0x0000000903037810 */ /* 0x000fe20007ffe0ff */
[----:B--2---:R0:W-:Y:S01]  /*02a0*/  @!P4 STS [R8], R11 ;  /* 0x0000000b0800c388 */ /* 0x0041e20000000800 */
[----:B------:R-:W-:-:S03]  /*02b0*/  ISETP.GE.AND P4, PT, R17, R0, PT ;  /* 0x000000001100720c */ /* 0x000fc60003f86270 */
[----:B---3--:R1:W-:Y:S01]  /*02c0*/  @!P3 STS [R8+0x4], R13 ;  /* 0x0000040d0800b388 */ /* 0x0083e20000000800 */
[----:B------:R-:W-:-:S03]  /*02d0*/  ISETP.GE.AND P3, PT, R9, R0, PT ;  /* 0x000000000900720c */ /* 0x000fc60003f66270 */
[----:B----4-:R1:W-:Y:S01]  /*02e0*/  @!P2 STS [R8+0x8], R15 ;  /* 0x0000080f0800a388 */ /* 0x0103e20000000800 */
[----:B------:R-:W-:-:S03]  /*02f0*/  ISETP.GE.AND P2, PT, R3, R0, PT ;  /* 0x000000000300720c */ /* 0x000fc60003f46270 */
[----:B------:R-:W2:Y:S04]  /*0300*/  @!P0 LDG.E R3, desc[UR6][R4.64+0xc] ;  /* 0x00000c0604038981 */ /* 0x000ea8000c1e1900 */
[----:B------:R-:W3:Y:S04]  /*0310*/  @!P1 LDG.E R9, desc[UR6][R4.64+0x10] ;  /* 0x0000100604099981 */ /* 0x000ee8000c1e1900 */
[----:B------:R-:W4:Y:S04]  /*0320*/  @!P6 LDG.E R17, desc[UR6][R4.64+0x14] ;  /* 0x000014060411e981 */ /* 0x000f28000c1e1900 */
[----:B0-----:R-:W5:Y:S04]  /*0330*/  @!P5 LDG.E R11, desc[UR6][R4.64+0x18] ;  /* 0x00001806040bd981 */ /* 0x001f68000c1e1900 */
[----:B------:R-:W5:Y:S04]  /*0340*/  @!P4 LDG.E R19, desc[UR6][R4.64+0x1c] ;  /* 0x00001c060413c981 */ /* 0x000f68000c1e1900 */
[----:B------:R-:W5:Y:S04]  /*0350*/  @!P3 LDG.E R21, desc[UR6][R4.64+0x20] ;  /* 0x000020060415b981 */ /* 0x000f68000c1e1900 */
[----:B------:R-:W5:Y:S04]  /*0360*/  @!P2 LDG.E R23, desc[UR6][R4.64+0x24] ;  /* 0x000024060417a981 */ /* 0x000f68000c1e1900 */
[----:B--2---:R1:W-:Y:S04]  /*0370*/  @!P0 STS [R8+0xc], R3 ;  /* 0x00000c0308008388 */ /* 0x0043e80000000800 */
[----:B---3--:R1:W-:Y:S04]  /*0380*/  @!P1 STS [R8+0x10], R9 ;  /* 0x0000100908009388 */ /* 0x0083e80000000800 */
[----:B----4-:R1:W-:Y:S04]  /*0390*/  @!P6 STS [R8+0x14], R17 ;  /* 0x000014110800e388 */ /* 0x0103e80000000800 */
[----:B-----5:R1:W-:Y:S04]  /*03a0*/  @!P5 STS [R8+0x18], R11 ;  /* 0x0000180b0800d388 */ /* 0x0203e80000000800 */
[----:B------:R1:W-:Y:S04]  /*03b0*/  @!P4 STS [R8+0x1c], R19 ;  /* 0x00001c130800c388 */ /* 0x0003e80000000800 */
[----:B------:R1:W-:Y:S04]  /*03c0*/  @!P3 STS [R8+0x20], R21 ;  /* 0x000020150800b388 */ /* 0x0003e80000000800 */
[----:B------:R1:W-:Y:S01]  /*03d0*/  @!P2 STS [R8+0x24], R23 ;  /* 0x000024170800a388 */ /* 0x0003e20000000800 */
[----:B------:R-:W-:Y:S01]  /*03e0*/  BAR.SYNC.DEFER_BLOCKING 0x0 ;  /* 0x0000000000007b1d */ /* 0x000fe20000010000 */
[----:B------:R-:W-:-:S04]  /*03f0*/  ISETP.GE.AND P0, PT, R0, 0x1, PT ;  /* 0x000000010000780c */ /* 0x000fc80003f06270 */
[----:B------:R-:W-:-:S13]  /*0400*/  ISETP.GE.OR P0, PT, R7, UR5, !P0 ;  /* 0x0000000507007c0c */ /* 0x000fda000c706670 */
[----:B-1----:R-:W-:Y:S05]  /*0410*/  @P0 EXIT ;  /* 0x000000000000094d */ /* 0x002fea0003800000 */
[----:B------:R0:W1:Y:S01]  /*0420*/  LDS R3, [R6] ;  /* 0x0000000006037984 */ /* 0x0000620000000800 */
[C---:B------:R-:W-:Y:S01]  /*0430*/  ISETP.GE.U32.AND P0, PT, R0.reuse, 0x8, PT ;  /* 0x000000080000780c */ /* 0x040fe20003f06070 */
[----:B------:R-:W-:Y:S01]  /*0440*/  IMAD R12, R7, R0, RZ ;  /* 0x00000000070c7224 */ /* 0x000fe200078e02ff */
[----:B------:R-:W-:Y:S01]  /*0450*/  LOP3.LUT R18, R0, 0x7, RZ, 0xc0, !PT ;  /* 0x0000000700127812 */ /* 0x000fe200078ec0ff */
[----:B------:R-:W-:-:S03]  /*0460*/  IMAD.MOV.U32 R13, RZ, RZ, RZ ;  /* 0x000000ffff0d7224 */ /* 0x000fc600078e00ff */
[----:B------:R-:W-:-:S07]  /*0470*/  ISETP.NE.AND P1, PT, R18, RZ, PT ;  /* 0x000000ff1200720c */ /* 0x000fce0003f25270 */
[----:B0-----:R-:W-:Y:S06]  /*0480*/  @!P0 BRA `(.L_x_0) ;  /* 0x0000000000848947 */ /* 0x001fec0003800000 */
[----:B------:R-:W0:Y:S01]  /*0490*/  LDCU.64 UR4, c[0x0][0x390] ;  /* 0x00007200ff0477ac */ /* 0x000e220008000a00 */
[----:B------:R-:W-:Y:S01]  /*04a0*/  LOP3.LUT R13, R0, 0x7ffffff8, RZ, 0xc0, !PT ;  /* 0x7ffffff8000d7812 */ /* 0x000fe200078ec0ff */
[----:B------:R-:W-:Y:S01]  /*04b0*/  IMAD.MOV.U32 R19, RZ, RZ, R12 ;  /* 0x000000ffff137224 */ /* 0x000fe200078e000c */
[----:B------:R-:W-:Y:S02]  /*04c0*/  IADD3 R17, PT, PT, R2, 0x10, RZ ;  /* 0x0000001002117810 */ /* 0x000fe40007ffe0ff */
[----:B------:R-:W-:Y:S01]  /*04d0*/  IADD3 R16, PT, PT, -R13, RZ, RZ ;  /* 0x000000ff0d107210 */ /* 0x000fe20007ffe1ff */
[----:B0-----:R-:W-:-:S04]  /*04e0*/  UIADD3 UR4, UP0, UPT, UR4, 0x10, URZ ;  /* 0x0000001004047890 */ /* 0x001fc8000ff1e0ff */
[----:B------:R-:W-:-:S12]  /*04f0*/  UIADD3.X UR5, UPT, UPT, URZ, UR5, URZ, UP0, !UPT ;  /* 0x00000005ff057290 */ /* 0x000fd800087fe4ff */
.L_x_1:
[----:B0-----:R-:W1:Y:S01]  /*0500*/  LDS.128 R4, [R17+-0x10] ;  /* 0xfffff00011047984 */ /* 0x001e620000000c00 */
[----:B------:R-:W-:Y:S01]  /*0510*/  MOV R15, UR5 ;  /* 0x00000005000f7c02 */ /* 0x000fe20008000f00 */
[----:B------:R-:W-:Y:S02]  /*0520*/  IMAD.U32 R14, RZ, RZ, UR4 ;  /* 0x00000004ff0e7e24 */ /* 0x000fe4000f8e00ff */
[----:B------:R0:W2:Y:S01]  /*0530*/  LDS.128 R8, [R17] ;  /* 0x0000000011087984 */ /* 0x0000a20000000c00 */
[----:B------:R-:W-:Y:S02]  /*0540*/  VIADD R16, R16, 0x8 ;  /* 0x0000000810107836 */ /* 0x000fe40000000000 */
[----:B------:R-:W-:-:S03]  /*0550*/  IMAD.WIDE R14, R19, 0x4, R14 ;  /* 0x00000004130e7825 */ /* 0x000fc600078e020e */
[----:B------:R-:W-:Y:S01]  /*0560*/  ISETP.NE.AND P0, PT, R16, RZ, PT ;  /* 0x000000ff1000720c */ /* 0x000fe20003f05270 */
[----:B------:R-:W-:Y:S01]  /*0570*/  VIADD R19, R19, 0x8 ;  /* 0x0000000813137836 */ /* 0x000fe20000000000 */
[----:B0-----:R-:W-:Y:S01]  /*0580*/  IADD3 R17, PT, PT, R17, 0x20, RZ ;  /* 0x0000002011117810 */ /* 0x001fe20007ffe0ff */
[C---:B-1----:R-:W-:Y:S01]  /*0590*/  FMUL R21, R3.reuse, R4 ;  /* 0x0000000403157220 */ /* 0x042fe20000400000 */
[C---:B------:R-:W-:Y:S01]  /*05a0*/  FMUL R5, R3.reuse, R5 ;  /* 0x0000000503057220 */ /* 0x040fe20000400000 */
[C---:B------:R-:W-:Y:S01]  /*05b0*/  FMUL R23, R3.reuse, R6 ;  /* 0x0000000603177220 */ /* 0x040fe20000400000 */
[C---:B------:R-:W-:Y:S01]  /*05c0*/  FMUL R7, R3.reuse, R7 ;  /* 0x0000000703077220 */ /* 0x040fe20000400000 */
[C---:B--2---:R-:W-:Y:S01]  /*05d0*/  FMUL R25, R3.reuse, R8 ;  /* 0x0000000803197220 */ /* 0x044fe20000400000 */
[C---:B------:R-:W-:Y:S01]  /*05e0*/  FMUL R9, R3.reuse, R9 ;  /* 0x0000000903097220 */ /* 0x040fe20000400000 */
[C---:B------:R-:W-:Y:S01]  /*05f0*/  FMUL R27, R3.reuse, R10 ;  /* 0x0000000a031b7220 */ /* 0x040fe20000400000 */
[----:B------:R-:W-:Y:S01]  /*0600*/  FMUL R11, R3, R11 ;  /* 0x0000000b030b7220 */ /* 0x000fe20000400000 */
[----:B------:R0:W-:Y:S04]  /*0610*/  STG.E desc[UR6][R14.64+-0x10], R21 ;  /* 0xfffff0150e007986 */ /* 0x0001e8000c101906 */
[----:B------:R0:W-:Y:S04]  /*0620*/  STG.E desc[UR6][R14.64+-0xc], R5 ;  /* 0xfffff4050e007986 */ /* 0x0001e8000c101906 */
[----:B------:R0:W-:Y:S04]  /*0630*/  STG.E desc[UR6][R14.64+-0x8], R23 ;  /* 0xfffff8170e007986 */ /* 0x0001e8000c101906 */
[----:B------:R0:W-:Y:S04]  /*0640*/  STG.E desc[UR6][R14.64+-0x4], R7 ;  /* 0xfffffc070e007986 */ /* 0x0001e8000c101906 */
[----:B------:R0:W-:Y:S04]  /*0650*/  STG.E desc[UR6][R14.64], R25 ;  /* 0x000000190e007986 */ /* 0x0001e8000c101906 */
[----:B------:R0:W-:Y:S04]  /*0660*/  STG.E desc[UR6][R14.64+0x4], R9 ;  /* 0x000004090e007986 */ /* 0x0001e8000c101906 */
[----:B------:R0:W-:Y:S04]  /*0670*/  STG.E desc[UR6][R14.64+0x8], R27 ;  /* 0x0000081b0e007986 */ /* 0x0001e8000c101906 */
[----:B------:R0:W-:Y:S01]  /*0680*/  STG.E desc[UR6][R14.64+0xc], R11 ;  /* 0x00000c0b0e007986 */ /* 0x0001e2000c101906 */
[----:B------:R-:W-:Y:S05]  /*0690*/  @P0 BRA `(.L_x_1) ;  /* 0xfffffffc00980947 */ /* 0x000fea000383ffff */
.L_x_0:
[----:B------:R-:W-:Y:S05]  /*06a0*/  @!P1 EXIT ;  /* 0x000000000000994d */ /* 0x000fea0003800000 */
[----:B------:R-:W-:Y:S02]  /*06b0*/  ISETP.GE.U32.AND P0, PT, R18, 0x4, PT ;  /* 0x000000041200780c */ /* 0x000fe40003f06070 */
[----:B0-----:R-:W-:-:S04]  /*06c0*/  LOP3.LUT R14, R0, 0x3, RZ, 0xc0, !PT ;  /* 0x00000003000e7812 */ /* 0x001fc800078ec0ff */
[----:B------:R-:W-:-:S07]  /*06d0*/  ISETP.NE.AND P1, PT, R14, RZ, PT ;  /* 0x000000ff0e00720c */ /* 0x000fce0003f25270 */
[----:B------:R-:W-:Y:S06]  /*06e0*/  @!P0 BRA `(.L_x_2) ;  /* 0x00000000003c8947 */ /* 0x000fec0003800000 */
[C---:B------:R-:W-:Y:S01]  /*06f0*/  LEA R6, R13.reuse, R2, 0x2 ;  /* 0x000000020d067211 */ /* 0x040fe200078e10ff */
[----:B------:R-:W0:Y:S01]  /*0700*/  LDC.64 R4, c[0x0][0x390] ;  /* 0x0000e400ff047b82 */ /* 0x000e220000000a00 */
[----:B------:R-:W-:Y:S01]  /*0710*/  IMAD.IADD R7, R12, 0x1, R13 ;  /* 0x000000010c077824 */ /* 0x000fe200078e020d */
[----:B------:R-:W-:Y:S02]  /*0720*/  IADD3 R13, PT, PT, R13, 0x4, RZ ;  /* 0x000000040d0d7810 */ /* 0x000fe40007ffe0ff */
[----:B------:R-:W1:Y:S04]  /*0730*/  LDS.64 R8, [R6] ;  /* 0x0000000006087984 */ /* 0x000e680000000a00 */
[----:B------:R-:W2:Y:S01]  /*0740*/  LDS.64 R10, [R6+0x8] ;  /* 0x00000800060a7984 */ /* 0x000ea20000000a00 */
[----:B0-----:R-:W-:-:S04]  /*0750*/  IMAD.WIDE R4, R7, 0x4, R4 ;  /* 0x0000000407047825 */ /* 0x001fc800078e0204 */
[C---:B-1----:R-:W-:Y:S01]  /*0760*/  FMUL R7, R3.reuse, R8 ;  /* 0x0000000803077220 */ /* 0x042fe20000400000 */
[C---:B------:R-:W-:Y:S01]  /*0770*/  FMUL R9, R3.reuse, R9 ;  /* 0x0000000903097220 */ /* 0x040fe20000400000 */
[C---:B--2---:R-:W-:Y:S01]  /*0780*/  FMUL R15, R3.reuse, R10 ;  /* 0x0000000a030f7220 */ /* 0x044fe20000400000 */
[----:B------:R-:W-:Y:S02]  /*0790*/  FMUL R11, R3, R11 ;  /* 0x0000000b030b7220 */ /* 0x000fe40000400000 */
[----:B------:R0:W-:Y:S04]  /*07a0*/  STG.E desc[UR6][R4.64], R7 ;  /* 0x0000000704007986 */ /* 0x0001e8000c101906 */
[----:B------:R0:W-:Y:S04]  /*07b0*/  STG.E desc[UR6][R4.64+0x4], R9 ;  /* 0x0000040904007986 */ /* 0x0001e8000c101906 */
[----:B------:R0:W-:Y:S04]  /*07c0*/  STG.E desc[UR6][R4.64+0x8], R15 ;  /* 0x0000080f04007986 */ /* 0x0001e8000c101906 */
[----:B------:R0:W-:Y:S02]  /*07d0*/  STG.E desc[UR6][R4.64+0xc], R11 ;  /* 0x00000c0b04007986 */ /* 0x0001e4000c101906 */
.L_x_2:
[----:B------:R-:W-:Y:S05]  /*07e0*/  @!P1 EXIT ;  /* 0x000000000000994d */ /* 0x000fea0003800000 */
[----:B------:R-:W-:Y:S02]  /*07f0*/  ISETP.NE.AND P0, PT, R14, 0x1, PT ;  /* 0x000000010e00780c */ /* 0x000fe40003f05270 */
[----:B------:R-:W-:-:S04]  /*0800*/  LOP3.LUT R0, R0, 0x1, RZ, 0xc0, !PT ;  /* 0x0000000100007812 */ /* 0x000fc800078ec0ff */
[----:B------:R-:W-:-:S07]  /*0810*/  ISETP.NE.U32.AND P1, PT, R0, 0x1, PT ;  /* 0x000000010000780c */ /* 0x000fce0003f25070 */
[----:B------:R-:W-:Y:S06]  /*0820*/  @!P0 BRA `(.L_x_3) ;  /* 0x0000000000288947 */ /* 0x000fec0003800000 */
[C---:B------:R-:W-:Y:S01]  /*0830*/  IMAD R0, R13.reuse, 0x4, R2 ;  /* 0x000000040d007824 */ /* 0x040fe200078e0202 */
[----:B0-----:R-:W0:Y:S01]  /*0840*/  LDC.64 R4, c[0x0][0x390] ;  /* 0x0000e400ff047b82 */ /* 0x001e220000000a00 */
[----:B------:R-:W-:Y:S01]  /*0850*/  IADD3 R9, PT, PT, R12, R13, RZ ;  /* 0x0000000d0c097210 */ /* 0x000fe20007ffe0ff */
[----:B------:R-:W-:Y:S02]  /*0860*/  VIADD R13, R13, 0x2 ;  /* 0x000000020d0d7836 */ /* 0x000fe40000000000 */
[----:B------:R-:W1:Y:S02]  /*0870*/  LDS.64 R6, [R0] ;  /* 0x0000000000067984 */ /* 0x000e640000000a00 */
[----:B0-----:R-:W-:-:S04]  /*0880*/  IMAD.WIDE R4, R9, 0x4, R4 ;  /* 0x0000000409047825 */ /* 0x001fc800078e0204 */
[C---:B-1----:R-:W-:Y:S01]  /*0890*/  FMUL R9, R3.reuse, R6 ;  /* 0x0000000603097220 */ /* 0x042fe20000400000 */
[----:B------:R-:W-:-:S04]  /*08a0*/  FMUL R7, R3, R7 ;  /* 0x0000000703077220 */ /* 0x000fc80000400000 */
[----:B------:R2:W-:Y:S04]  /*08b0*/  STG.E desc[UR6][R4.64], R9 ;  /* 0x0000000904007986 */ /* 0x0005e8000c101906 */
[----:B------:R2:W-:Y:S02]  /*08c0*/  STG.E desc[UR6][R4.64+0x4], R7 ;  /* 0x0000040704007986 */ /* 0x0005e4000c101906 */
.L_x_3:
[----:B------:R-:W-:Y:S05]  /*08d0*/  @P1 EXIT ;  /* 0x000000000000194d */ /* 0x000fea0003800000 */
[----:B------:R-:W-:Y:S01]  /*08e0*/  LEA R2, R13, R2, 0x2 ;  /* 0x000000020d027211 */ /* 0x000fe200078e10ff */
[----:B0-2---:R-:W0:Y:S01]  /*08f0*/  LDC.64 R4, c[0x0][0x390] ;  /* 0x0000e400ff047b82 */ /* 0x005e220000000a00 */
[----:B------:R-:W-:-:S04]  /*0900*/  IMAD.IADD R13, R12, 0x1, R13 ;  /* 0x000000010c0d7824 */ /* 0x000fc800078e020d */
[----:B------:R-:W1:Y:S01]  /*0910*/  LDS R2, [R2] ;  /* 0x0000000002027984 */ /* 0x000e620000000800 */
[----:B0-----:R-:W-:-:S04]  /*0920*/  IMAD.WIDE R4, R13, 0x4, R4 ;  /* 0x000000040d047825 */ /* 0x001fc800078e0204 */
[----:B-1----:R-:W-:-:S05]  /*0930*/  FMUL R3, R3, R2 ;  /* 0x0000000203037220 */ /* 0x002fca0000400000 */
[----:B------:R-:W-:Y:S01]  /*0940*/  STG.E desc[UR6][R4.64], R3 ;  /* 0x0000000304007986 */ /* 0x000fe2000c101906 */
[----:B------:R-:W-:Y:S05]  /*0950*/  EXIT ;  /* 0x000000000000794d */ /* 0x000fea0003800000 */
.L_x_4:
[----:B------:R-:W-:-:S00]  /*0960*/  BRA `(.L_x_4) ;  /* 0xfffffffc00fc7947 */ /* 0x000fc0000383ffff */
[----:B------:R-:W-:-:S00]  /*0970*/  NOP ;  /* 0x0000000000007918 */ /* 0x000fc00000000000 */
        /* <DEDUP_REMOVED lines=8> */
.L_x_5:


//--------------------- .nv.shared._Z29pairwiseProductWithWindow_optPfS_S_ii --------------------------
	.section	.nv.shared._Z29pairwiseProductWithWindow_optPfS_S_ii,"aw",@nobits
	.sectionflags	@""
	.align	4
.nv.shared._Z29pairwiseProductWithWindow_optPfS_S_ii:
	.zero		12288


//--------------------- .nv.shared.reserved.0     --------------------------
	.section	.nv.shared.reserved.0,"aw",@nobits
	.weak		__nv_reservedSMEM_offset_0_alias
	.size		__nv_reservedSMEM_offset_0_alias, 0, 64
	.other		__nv_reservedSMEM_offset_0_alias,@"STO_CUDA_RESERVED_SHARED STV_DEFAULT"
__nv_reservedSMEM_offset_0_alias:
	.zero		0
	.zero		64


//--------------------- .nv.constant0._Z29pairwiseProductWithWindow_optPfS_S_ii --------------------------
	.section	.nv.constant0._Z29pairwiseProductWithWindow_optPfS_S_ii,"a",@progbits
	.sectionflags	@""
	.align	4
.nv.constant0._Z29pairwiseProductWithWindow_optPfS_S_ii:
	.zero		928


//--------------------- SYMBOLS --------------------------

	.type		.nv.reservedSmem.offset0,@object
	.size		.nv.reservedSmem.offset0,0x4
	.type		.nv.reservedSmem.cap,@object
	.size		.nv.reservedSmem.cap,0x4
